//
// Generated by NVIDIA NVVM Compiler
//
// Compiler Build ID: CL-36424714
// Cuda compilation tools, release 13.0, V13.0.88
// Based on NVVM 20.0.0
//

.version 9.0
.target sm_100
.address_size 64

	// .globl	_Z18transpose_naive_v0PfS_ii

.visible .entry _Z18transpose_naive_v0PfS_ii(
	.param .u64 .ptr .align 1 _Z18transpose_naive_v0PfS_ii_param_0,
	.param .u64 .ptr .align 1 _Z18transpose_naive_v0PfS_ii_param_1,
	.param .u32 _Z18transpose_naive_v0PfS_ii_param_2,
	.param .u32 _Z18transpose_naive_v0PfS_ii_param_3
)
{
	.reg .pred 	%p<4>;
	.reg .b32 	%r<15>;
	.reg .b32 	%f<2>;
	.reg .b64 	%rd<9>;

	ld.param.u64 	%rd1, [_Z18transpose_naive_v0PfS_ii_param_0];
	ld.param.u64 	%rd2, [_Z18transpose_naive_v0PfS_ii_param_1];
	ld.param.u32 	%r5, [_Z18transpose_naive_v0PfS_ii_param_2];
	ld.param.u32 	%r4, [_Z18transpose_naive_v0PfS_ii_param_3];
	mov.u32 	%r6, %ctaid.x;
	mov.u32 	%r7, %ntid.x;
	mov.u32 	%r8, %tid.x;
	mad.lo.s32 	%r1, %r6, %r7, %r8;
	mov.u32 	%r9, %ctaid.y;
	mov.u32 	%r10, %ntid.y;
	mov.u32 	%r11, %tid.y;
	mad.lo.s32 	%r12, %r9, %r10, %r11;
	setp.ge.s32 	%p1, %r1, %r4;
	setp.ge.s32 	%p2, %r12, %r5;
	or.pred  	%p3, %p1, %p2;
	@%p3 bra 	$L__BB0_2;
	cvta.to.global.u64 	%rd3, %rd1;
	cvta.to.global.u64 	%rd4, %rd2;
	mad.lo.s32 	%r13, %r4, %r12, %r1;
	mad.lo.s32 	%r14, %r5, %r1, %r12;
	mul.wide.s32 	%rd5, %r13, 4;
	add.s64 	%rd6, %rd3, %rd5;
	ld.global.f32 	%f1, [%rd6];
	mul.wide.s32 	%rd7, %r14, 4;
	add.s64 	%rd8, %rd4, %rd7;
	st.global.f32 	[%rd8], %f1;
$L__BB0_2:
	ret;

}


// ===== COMPILED SASS (sm_100) =====

	.target	sm_100

	.elftype	@"ET_EXEC"


//--------------------- .note.nv.tkinfo           --------------------------
	.section	.note.nv.tkinfo,"",@"SHT_NOTE"
	.sectionflags	@"SHF_NOTE_NV_TKINFO"
	.tkinfo
        /*0018*/ 	.word	0x00000002
        /*0030*/ 	.string	""
        /*0030*/ 	.string	"ptxas"
        /*0030*/ 	.string	"Cuda compilation tools, release 13.0, V13.0.88"
        /*0030*/ 	.string	"Build cuda_13.0.r13.0/compiler.36424714_0"
        /*0030*/ 	.string	"-arch sm_100 -m 64 "



//--------------------- .note.nv.cuinfo           --------------------------
	.section	.note.nv.cuinfo,"",@"SHT_NOTE"
	.sectionflags	@"SHF_NOTE_NV_CUINFO"
        /*0018*/ 	.short	0x0002
        /*001a*/ 	.short	0x0064
        /*001c*/ 	.short	0x0082
	.zero		2


//--------------------- .nv.info                  --------------------------
	.section	.nv.info,"",@"SHT_CUDA_INFO"
	.align	4


	//----- nvinfo : EIATTR_REGCOUNT
	.align		4
        /*0000*/ 	.byte	0x04, 0x2f
        /*0002*/ 	.short	(.L_1 - .L_0)
	.align		4
.L_0:
        /*0004*/ 	.word	index@(_Z18transpose_naive_v0PfS_ii)
        /*0008*/ 	.word	0x0000000a


	//----- nvinfo : EIATTR_FRAME_SIZE
	.align		4
.L_1:
        /*000c*/ 	.byte	0x04, 0x11
        /*000e*/ 	.short	(.L_3 - .L_2)
	.align		4
.L_2:
        /*0010*/ 	.word	index@(_Z18transpose_naive_v0PfS_ii)
        /*0014*/ 	.word	0x00000000


	//----- nvinfo : EIATTR_MIN_STACK_SIZE
	.align		4
.L_3:
        /*0018*/ 	.byte	0x04, 0x12
        /*001a*/ 	.short	(.L_5 - .L_4)
	.align		4
.L_4:
        /*001c*/ 	.word	index@(_Z18transpose_naive_v0PfS_ii)
        /*0020*/ 	.word	0x00000000
.L_5:


//--------------------- .nv.compat                --------------------------
	.section	.nv.compat,"",@"SHT_CUDA_COMPAT_INFO"
	.align	4
        /*0000*/ 	.byte	0x02, 0x09, 0x00, 0x00, 0x02, 0x02, 0x01, 0x00, 0x02, 0x05, 0x05, 0x00, 0x03, 0x07, 0x01, 0x01
        /*0010*/ 	.byte	0x02, 0x03, 0x00, 0x00, 0x02, 0x06, 0x01, 0x00, 0x04, 0x0b, 0x08, 0x00, 0x09, 0x00, 0x00, 0x00
        /*0020*/ 	.byte	0x00, 0x00, 0x00, 0x00


//--------------------- .nv.info._Z18transpose_naive_v0PfS_ii --------------------------
	.section	.nv.info._Z18transpose_naive_v0PfS_ii,"",@"SHT_CUDA_INFO"
	.sectionflags	@""
	.align	4


	//----- nvinfo : EIATTR_CUDA_API_VERSION
	.align		4
        /*0000*/ 	.byte	0x04, 0x37
        /*0002*/ 	.short	(.L_7 - .L_6)
.L_6:
        /*0004*/ 	.word	0x00000082


	//----- nvinfo : EIATTR_KPARAM_INFO
	.align		4
.L_7:
        /*0008*/ 	.byte	0x04, 0x17
        /*000a*/ 	.short	(.L_9 - .L_8)
.L_8:
        /*000c*/ 	.word	0x00000000
        /*0010*/ 	.short	0x0003
        /*0012*/ 	.short	0x0014
        /*0014*/ 	.byte	0x00, 0xf0, 0x11, 0x00


	//----- nvinfo : EIATTR_KPARAM_INFO
	.align		4
.L_9:
        /*0018*/ 	.byte	0x04, 0x17
        /*001a*/ 	.short	(.L_11 - .L_10)
.L_10:
        /*001c*/ 	.word	0x00000000
        /*0020*/ 	.short	0x0002
        /*0022*/ 	.short	0x0010
        /*0024*/ 	.byte	0x00, 0xf0, 0x11, 0x00


	//----- nvinfo : EIATTR_KPARAM_INFO
	.align		4
.L_11:
        /*0028*/ 	.byte	0x04, 0x17
        /*002a*/ 	.short	(.L_13 - .L_12)
.L_12:
        /*002c*/ 	.word	0x00000000
        /*0030*/ 	.short	0x0001
        /*0032*/ 	.short	0x0008
        /*0034*/ 	.byte	0x00, 0xf5, 0x21, 0x00


	//----- nvinfo : EIATTR_KPARAM_INFO
	.align		4
.L_13:
        /*0038*/ 	.byte	0x04, 0x17
        /*003a*/ 	.short	(.L_15 - .L_14)
.L_14:
        /*003c*/ 	.word	0x00000000
        /*0040*/ 	.short	0x0000
        /*0042*/ 	.short	0x0000
        /*0044*/ 	.byte	0x00, 0xf5, 0x21, 0x00


	//----- nvinfo : EIATTR_SPARSE_MMA_MASK
	.align		4
.L_15:
        /*0048*/ 	.byte	0x03, 0x50
        /*004a*/ 	.short	0x0000


	//----- nvinfo : EIATTR_MAXREG_COUNT
	.align		4
        /*004c*/ 	.byte	0x03, 0x1b
        /*004e*/ 	.short	0x00ff


	//----- nvinfo : EIATTR_MERCURY_ISA_VERSION
	.align		4
        /*0050*/ 	.byte	0x03, 0x5f
        /*0052*/ 	.short	0x0101


	//----- nvinfo : EIATTR_VRC_CTA_INIT_COUNT
	.align		4
        /*0054*/ 	.byte	0x02, 0x4a
	.zero		1
	.zero		1


	//----- nvinfo : EIATTR_EXIT_INSTR_OFFSETS
	.align		4
        /*0058*/ 	.byte	0x04, 0x1c
        /*005a*/ 	.short	(.L_17 - .L_16)


	//   ....[0]....
.L_16:
        /*005c*/ 	.word	0x000000c0


	//   ....[1]....
        /*0060*/ 	.word	0x00000160


	//----- nvinfo : EIATTR_CBANK_PARAM_SIZE
	.align		4
.L_17:
        /*0064*/ 	.byte	0x03, 0x19
        /*0066*/ 	.short	0x0018


	//----- nvinfo : EIATTR_PARAM_CBANK
	.align		4
        /*0068*/ 	.byte	0x04, 0x0a
        /*006a*/ 	.short	(.L_19 - .L_18)
	.align		4
.L_18:
        /*006c*/ 	.word	index@(.nv.constant0._Z18transpose_naive_v0PfS_ii)
        /*0070*/ 	.short	0x0380
        /*0072*/ 	.short	0x0018


	//----- nvinfo : EIATTR_SW_WAR
	.align		4
.L_19:
        /*0074*/ 	.byte	0x04, 0x36
        /*0076*/ 	.short	(.L_21 - .L_20)
.L_20:
        /*0078*/ 	.word	0x00000008
.L_21:


//--------------------- .nv.callgraph             --------------------------
	.section	.nv.callgraph,"",@"SHT_CUDA_CALLGRAPH"
	.align	4
	.sectionentsize	8
	.align		4
        /*0000*/ 	.word	0x00000000
	.align		4
        /*0004*/ 	.word	0xffffffff
	.align		4
        /*0008*/ 	.word	0x00000000
	.align		4
        /*000c*/ 	.word	0xfffffffe
	.align		4
        /*0010*/ 	.word	0x00000000
	.align		4
        /*0014*/ 	.word	0xfffffffd
	.align		4
        /*0018*/ 	.word	0x00000000
	.align		4
        /*001c*/ 	.word	0xfffffffc


//--------------------- .text._Z18transpose_naive_v0PfS_ii --------------------------
	.section	.text._Z18transpose_naive_v0PfS_ii,"ax",@progbits
	.align	128
        .global         _Z18transpose_naive_v0PfS_ii
        .type           _Z18transpose_naive_v0PfS_ii,@function
        .size           _Z18transpose_naive_v0PfS_ii,(.L_x_1 - _Z18transpose_naive_v0PfS_ii)
        .other          _Z18transpose_naive_v0PfS_ii,@"STO_CUDA_ENTRY STV_DEFAULT"
_Z18transpose_naive_v0PfS_ii:
.text._Z18transpose_naive_v0PfS_ii:
[----:B------:R-:W-:Y:S01]  /*0000*/  LDC R1, c[0x0][0x37c] ;  /* 0x0000df00ff017b82 */ /* 0x000fe20000000800 */
[----:B------:R-:W0:Y:S07]  /*0010*/  S2R R2, SR_TID.Y ;  /* 0x0000000000027919 */ /* 0x000e2e0000002200 */
[----:B------:R-:W1:Y:S01]  /*0020*/  LDC R0, c[0x0][0x360] ;  /* 0x0000d800ff007b82 */ /* 0x000e620000000800 */
[----:B------:R-:W2:Y:S01]  /*0030*/  LDCU.64 UR6, c[0x0][0x390] ;  /* 0x00007200ff0677ac */ /* 0x000ea20008000a00 */
[----:B------:R-:W1:Y:S06]  /*0040*/  S2R R3, SR_TID.X ;  /* 0x0000000000037919 */ /* 0x000e6c0000002100 */
[----:B------:R-:W0:Y:S08]  /*0050*/  S2UR UR5, SR_CTAID.Y ;  /* 0x00000000000579c3 */ /* 0x000e300000002600 */
[----:B------:R-:W0:Y:S08]  /*0060*/  LDC R7, c[0x0][0x364] ;  /* 0x0000d900ff077b82 */ /* 0x000e300000000800 */
[----:B------:R-:W1:Y:S01]  /*0070*/  S2UR UR4, SR_CTAID.X ;  /* 0x00000000000479c3 */ /* 0x000e620000002500 */
[----:B0-----:R-:W-:-:S05]  /*0080*/  IMAD R7, R7, UR5, R2 ;  /* 0x0000000507077c24 */ /* 0x001fca000f8e0202 */
[----:B--2---:R-:W-:Y:S01]  /*0090*/  ISETP.GE.AND P0, PT, R7, UR6, PT ;  /* 0x0000000607007c0c */ /* 0x004fe2000bf06270 */
[----:B-1----:R-:W-:-:S05]  /*00a0*/  IMAD R0, R0, UR4, R3 ;  /* 0x0000000400007c24 */ /* 0x002fca000f8e0203 */
[----:B------:R-:W-:-:S13]  /*00b0*/  ISETP.GE.OR P0, PT, R0, UR7, P0 ;  /* 0x0000000700007c0c */ /* 0x000fda0008706670 */
[----:B------:R-:W-:Y:S05]  /*00c0*/  @P0 EXIT ;  /* 0x000000000000094d */ /* 0x000fea0003800000 */
[----:B------:R-:W0:Y:S01]  /*00d0*/  LDC.64 R2, c[0x0][0x380] ;  /* 0x0000e000ff027b82 */ /* 0x000e220000000a00 */
[----:B------:R-:W1:Y:S01]  /*00e0*/  LDCU.64 UR4, c[0x0][0x358] ;  /* 0x00006b00ff0477ac */ /* 0x000e620008000a00 */
[----:B------:R-:W-:-:S04]  /*00f0*/  IMAD R5, R7, UR7, R0 ;  /* 0x0000000707057c24 */ /* 0x000fc8000f8e0200 */
[----:B0-----:R-:W-:Y:S02]  /*0100*/  IMAD.WIDE R2, R5, 0x4, R2 ;  /* 0x0000000405027825 */ /* 0x001fe400078e0202 */
[----:B------:R-:W0:Y:S04]  /*0110*/  LDC.64 R4, c[0x0][0x388] ;  /* 0x0000e200ff047b82 */ /* 0x000e280000000a00 */
[----:B-1----:R-:W2:Y:S01]  /*0120*/  LDG.E R3, desc[UR4][R2.64] ;  /* 0x0000000402037981 */ /* 0x002ea2000c1e1900 */
[----:B------:R-:W-:-:S04]  /*0130*/  IMAD R7, R0, UR6, R7 ;  /* 0x0000000600077c24 */ /* 0x000fc8000f8e0207 */
[----:B0-----:R-:W-:-:S05]  /*0140*/  IMAD.WIDE R4, R7, 0x4, R4 ;  /* 0x0000000407047825 */ /* 0x001fca00078e0204 */
[----:B--2---:R-:W-:Y:S01]  /*0150*/  STG.E desc[UR4][R4.64], R3 ;  /* 0x0000000304007986 */ /* 0x004fe2000c101904 */
[----:B------:R-:W-:Y:S05]  /*0160*/  EXIT ;  /* 0x000000000000794d */ /* 0x000fea0003800000 */
.L_x_0:
[----:B------:R-:W-:-:S00]  /*0170*/  BRA `(.L_x_0) ;  /* 0xfffffffc00fc7947 */ /* 0x000fc0000383ffff */
[----:B------:R-:W-:-:S00]  /*0180*/  NOP ;  /* 0x0000000000007918 */ /* 0x000fc00000000000 */
[----:B------:R-:W-:-:S00]  /*0190*/  NOP ;  /* 0x0000000000007918 */ /* 0x000fc00000000000 */
[----:B------:R-:W-:-:S00]  /*01a0*/  NOP ;  /* 0x0000000000007918 */ /* 0x000fc00000000000 */
[----:B------:R-:W-:-:S00]  /*01b0*/  NOP ;  /* 0x0000000000007918 */ /* 0x000fc00000000000 */
[----:B------:R-:W-:-:S00]  /*01c0*/  NOP ;  /* 0x0000000000007918 */ /* 0x000fc00000000000 */
[----:B------:R-:W-:-:S00]  /*01d0*/  NOP ;  /* 0x0000000000007918 */ /* 0x000fc00000000000 */
[----:B------:R-:W-:-:S00]  /*01e0*/  NOP ;  /* 0x0000000000007918 */ /* 0x000fc00000000000 */
[----:B------:R-:W-:-:S00]  /*01f0*/  NOP ;  /* 0x0000000000007918 */ /* 0x000fc00000000000 */
.L_x_1:


//--------------------- .nv.shared.reserved.0     --------------------------
	.section	.nv.shared.reserved.0,"aw",@nobits
	.weak		__nv_reservedSMEM_offset_0_alias
	.size		__nv_reservedSMEM_offset_0_alias, 0, 64
	.other		__nv_reservedSMEM_offset_0_alias,@"STO_CUDA_RESERVED_SHARED STV_DEFAULT"
__nv_reservedSMEM_offset_0_alias:
	.zero		0
	.zero		64


//--------------------- .nv.constant0._Z18transpose_naive_v0PfS_ii --------------------------
	.section	.nv.constant0._Z18transpose_naive_v0PfS_ii,"a",@progbits
	.sectionflags	@""
	.align	4
.nv.constant0._Z18transpose_naive_v0PfS_ii:
	.zero		920


//--------------------- SYMBOLS --------------------------

	.type		.nv.reservedSmem.offset0,@object
	.size		.nv.reservedSmem.offset0,0x4
